	.headerflags	@"EF_CUDA_TEXMODE_UNIFIED EF_CUDA_64BIT_ADDRESS EF_CUDA_SM89 EF_CUDA_VIRTUAL_SM(EF_CUDA_SM89)"
	.elftype	@"ET_EXEC"


//--------------------- .nv.info                  --------------------------
	.section	.nv.info,"",@"SHT_CUDA_INFO"
	.align	4


	//----- nvinfo : EIATTR_REGCOUNT
	.align		4
        /*0000*/ 	.byte	0x04, 0x2f
        /*0002*/ 	.short	(.L_1 - .L_0)
	.align		4
.L_0:
        /*0004*/ 	.word	index@(merge_attn_states_kernel_opt)
        /*0008*/ 	.word	0x00000014


	//----- nvinfo : EIATTR_MIN_STACK_SIZE
	.align		4
.L_1:
        /*000c*/ 	.byte	0x04, 0x12
        /*000e*/ 	.short	(.L_3 - .L_2)
	.align		4
.L_2:
        /*0010*/ 	.word	index@(merge_attn_states_kernel_opt)
        /*0014*/ 	.word	0x00000000


	//----- nvinfo : EIATTR_FRAME_SIZE
	.align		4
.L_3:
        /*0018*/ 	.byte	0x04, 0x11
        /*001a*/ 	.short	(.L_5 - .L_4)
	.align		4
.L_4:
        /*001c*/ 	.word	index@(merge_attn_states_kernel_opt)
        /*0020*/ 	.word	0x00000000


	//----- nvinfo : EIATTR_MIN_STACK_SIZE
	.align		4
.L_5:
        /*0024*/ 	.byte	0x04, 0x12
        /*0026*/ 	.short	(.L_7 - .L_6)
	.align		4
.L_6:
        /*0028*/ 	.word	index@(merge_attn_states_kernel_opt)
        /*002c*/ 	.word	0x00000000
.L_7:


//--------------------- .nv.info.merge_attn_states_kernel_opt --------------------------
	.section	.nv.info.merge_attn_states_kernel_opt,"",@"SHT_CUDA_INFO"
	.sectionflags	@""
	.align	4


	//----- nvinfo : EIATTR_CUDA_API_VERSION
	.align		4
        /*0000*/ 	.byte	0x04, 0x37
        /*0002*/ 	.short	(.L_9 - .L_8)
.L_8:
        /*0004*/ 	.word	0x0000007c


	//----- nvinfo : EIATTR_PARAM_CBANK
	.align		4
.L_9:
        /*0008*/ 	.byte	0x04, 0x0a
        /*000a*/ 	.short	(.L_11 - .L_10)
	.align		4
.L_10:
        /*000c*/ 	.word	index@(.nv.constant0.merge_attn_states_kernel_opt)
        /*0010*/ 	.short	0x0160
        /*0012*/ 	.short	0x0038


	//----- nvinfo : EIATTR_CBANK_PARAM_SIZE
	.align		4
.L_11:
        /*0014*/ 	.byte	0x03, 0x19
        /*0016*/ 	.short	0x0038


	//----- nvinfo : EIATTR_KPARAM_INFO
	.align		4
        /*0018*/ 	.byte	0x04, 0x17
        /*001a*/ 	.short	(.L_13 - .L_12)
.L_12:
        /*001c*/ 	.word	0x00000000
        /*0020*/ 	.short	0x0006
        /*0022*/ 	.short	0x0030
        /*0024*/ 	.byte	0x00, 0xf4, 0x21, 0x00


	//----- nvinfo : EIATTR_KPARAM_INFO
	.align		4
.L_13:
        /*0028*/ 	.byte	0x04, 0x17
        /*002a*/ 	.short	(.L_15 - .L_14)
.L_14:
        /*002c*/ 	.word	0x00000000
        /*0030*/ 	.short	0x0005
        /*0032*/ 	.short	0x0028
        /*0034*/ 	.byte	0x00, 0xf4, 0x21, 0x00


	//----- nvinfo : EIATTR_KPARAM_INFO
	.align		4
.L_15:
        /*0038*/ 	.byte	0x04, 0x17
        /*003a*/ 	.short	(.L_17 - .L_16)
.L_16:
        /*003c*/ 	.word	0x00000000
        /*0040*/ 	.short	0x0004
        /*0042*/ 	.short	0x0020
        /*0044*/ 	.byte	0x00, 0xf4, 0x21, 0x00


	//----- nvinfo : EIATTR_KPARAM_INFO
	.align		4
.L_17:
        /*0048*/ 	.byte	0x04, 0x17
        /*004a*/ 	.short	(.L_19 - .L_18)
.L_18:
        /*004c*/ 	.word	0x00000000
        /*0050*/ 	.short	0x0003
        /*0052*/ 	.short	0x0018
        /*0054*/ 	.byte	0x00, 0xf4, 0x21, 0x00


	//----- nvinfo : EIATTR_KPARAM_INFO
	.align		4
.L_19:
        /*0058*/ 	.byte	0x04, 0x17
        /*005a*/ 	.short	(.L_21 - .L_20)
.L_20:
        /*005c*/ 	.word	0x00000000
        /*0060*/ 	.short	0x0002
        /*0062*/ 	.short	0x0010
        /*0064*/ 	.byte	0x00, 0xf4, 0x21, 0x00


	//----- nvinfo : EIATTR_KPARAM_INFO
	.align		4
.L_21:
        /*0068*/ 	.byte	0x04, 0x17
        /*006a*/ 	.short	(.L_23 - .L_22)
.L_22:
        /*006c*/ 	.word	0x00000000
        /*0070*/ 	.short	0x0001
        /*0072*/ 	.short	0x0008
        /*0074*/ 	.byte	0x00, 0xf4, 0x21, 0x00


	//----- nvinfo : EIATTR_KPARAM_INFO
	.align		4
.L_23:
        /*0078*/ 	.byte	0x04, 0x17
        /*007a*/ 	.short	(.L_25 - .L_24)
.L_24:
        /*007c*/ 	.word	0x00000000
        /*0080*/ 	.short	0x0000
        /*0082*/ 	.short	0x0000
        /*0084*/ 	.byte	0x00, 0xf4, 0x21, 0x00


	//----- nvinfo : EIATTR_MAXREG_COUNT
	.align		4
.L_25:
        /*0088*/ 	.byte	0x03, 0x1b
        /*008a*/ 	.short	0x00ff


	//----- nvinfo : EIATTR_EXIT_INSTR_OFFSETS
	.align		4
        /*008c*/ 	.byte	0x04, 0x1c
        /*008e*/ 	.short	(.L_27 - .L_26)


	//   ....[0]....
.L_26:
        /*0090*/ 	.word	0x00000430


	//----- nvinfo : EIATTR_REQNTID
	.align		4
.L_27:
        /*0094*/ 	.byte	0x04, 0x10
        /*0096*/ 	.short	(.L_29 - .L_28)
.L_28:
        /*0098*/ 	.word	0x00000080
        /*009c*/ 	.word	0x00000001
        /*00a0*/ 	.word	0x00000001
.L_29:


//--------------------- .nv.callgraph             --------------------------
	.section	.nv.callgraph,"",@"SHT_CUDA_CALLGRAPH"
	.align	4
	.sectionentsize	8
	.align		4
        /*0000*/ 	.word	0x00000000
	.align		4
        /*0004*/ 	.word	0xffffffff
	.align		4
        /*0008*/ 	.word	0x00000000
	.align		4
        /*000c*/ 	.word	0xfffffffe
	.align		4
        /*0010*/ 	.word	0x00000000
	.align		4
        /*0014*/ 	.word	0xfffffffd
	.align		4
        /*0018*/ 	.word	0x00000000
	.align		4
        /*001c*/ 	.word	0xfffffffc


//--------------------- .nv.rel.action            --------------------------
	.section	.nv.rel.action,"",@"SHT_CUDA_RELOCINFO"
	.align	8
	.sectionentsize	8
        /*0000*/ 	.byte	0x73, 0x00, 0x00, 0x00, 0x00, 0x00, 0x00, 0x00, 0x00, 0x00, 0x00, 0x11, 0x25, 0x00, 0x05, 0x36


//--------------------- .nv.constant0.merge_attn_states_kernel_opt --------------------------
	.section	.nv.constant0.merge_attn_states_kernel_opt,"a",@progbits
	.sectionflags	@""
	.align	4
.nv.constant0.merge_attn_states_kernel_opt:
	.zero		408


//--------------------- .text.merge_attn_states_kernel_opt --------------------------
	.section	.text.merge_attn_states_kernel_opt,"ax",@progbits
	.sectioninfo	@"SHI_REGISTERS=20"
	.align	128
        .global         merge_attn_states_kernel_opt
        .type           merge_attn_states_kernel_opt,@function
        .size           merge_attn_states_kernel_opt,(.L_x_1 - merge_attn_states_kernel_opt)
        .other          merge_attn_states_kernel_opt,@"STO_CUDA_ENTRY STV_DEFAULT"
merge_attn_states_kernel_opt:
.text.merge_attn_states_kernel_opt:
[----:B------:R-:W-:Y:S02]  /*0000*/  MOV R1, c[0x0][0x28] ;  /* 0x00000a0000017a02 */ /* 0x000fe40000000f00 */
[----:B------:R-:W0:Y:S01]  /*0010*/  S2R R8, SR_CTAID.Y ;  /* 0x0000000000087919 */ /* 0x000e220000002600 */
[----:B------:R-:W-:Y:S01]  /*0020*/  MOV R0, 0x4 ;  /* 0x0000000400007802 */ /* 0x000fe20000000f00 */
[----:B------:R-:W-:Y:S02]  /*0030*/  ULDC.64 UR4, c[0x0][0x118] ;  /* 0x0000460000047ab9 */ /* 0x000fe40000000a00 */
[----:B------:R-:W1:Y:S01]  /*0040*/  S2R R13, SR_CTAID.X ;  /* 0x00000000000d7919 */ /* 0x000e620000002500 */
[----:B0-----:R-:W-:-:S04]  /*0050*/  IMAD R7, R8, c[0x0][0xc], RZ ;  /* 0x0000030008077a24 */ /* 0x001fc800078e02ff */
[----:B------:R-:W-:-:S04]  /*0060*/  IMAD.WIDE R2, R7, R0, c[0x0][0x178] ;  /* 0x00005e0007027625 */ /* 0x000fc800078e0200 */
[----:B------:R-:W-:-:S04]  /*0070*/  IMAD.WIDE R6, R7, R0, c[0x0][0x188] ;  /* 0x0000620007067625 */ /* 0x000fc800078e0200 */
[----:B-1----:R-:W-:-:S04]  /*0080*/  IMAD.WIDE R4, R13, 0x4, R2 ;  /* 0x000000040d047825 */ /* 0x002fc800078e0202 */
[C---:B------:R-:W-:Y:S01]  /*0090*/  IMAD.WIDE R6, R13.reuse, 0x4, R6 ;  /* 0x000000040d067825 */ /* 0x040fe200078e0206 */
[----:B------:R0:W2:Y:S04]  /*00a0*/  LDG.E.STRONG.GPU R12, [R4.64] ;  /* 0x00000004040c7981 */ /* 0x0000a8000c1ef900 */
[----:B------:R1:W3:Y:S01]  /*00b0*/  LDG.E.STRONG.GPU R14, [R6.64] ;  /* 0x00000004060e7981 */ /* 0x0002e2000c1ef900 */
[----:B------:R-:W-:Y:S01]  /*00c0*/  IMAD R13, R13, c[0x0][0x10], RZ ;  /* 0x000004000d0d7a24 */ /* 0x000fe200078e02ff */
[----:B------:R-:W-:Y:S02]  /*00d0*/  SHF.L.U32 R2, R8, 0x9, RZ ;  /* 0x0000000908027819 */ /* 0x000fe400000006ff */
[----:B------:R-:W4:Y:S02]  /*00e0*/  S2R R3, SR_TID.X ;  /* 0x0000000000037919 */ /* 0x000f240000002100 */
[----:B------:R-:W-:-:S05]  /*00f0*/  SHF.L.U32 R13, R13, 0x9, RZ ;  /* 0x000000090d0d7819 */ /* 0x000fca00000006ff */
[----:B------:R-:W-:-:S04]  /*0100*/  IMAD.WIDE R10, R13, R0, c[0x0][0x180] ;  /* 0x000060000d0a7625 */ /* 0x000fc800078e0200 */
[----:B------:R-:W-:-:S04]  /*0110*/  IMAD.WIDE R8, R13, R0, c[0x0][0x170] ;  /* 0x00005c000d087625 */ /* 0x000fc800078e0200 */
[----:B------:R-:W-:-:S04]  /*0120*/  IMAD.WIDE R10, R2, 0x4, R10 ;  /* 0x00000004020a7825 */ /* 0x000fc800078e020a */
[----:B------:R-:W-:Y:S01]  /*0130*/  IMAD.WIDE R8, R2, 0x4, R8 ;  /* 0x0000000402087825 */ /* 0x000fe200078e0208 */
[----:B----4-:R-:W-:-:S04]  /*0140*/  SHF.L.U32 R3, R3, 0x2, RZ ;  /* 0x0000000203037819 */ /* 0x010fc800000006ff */
[----:B------:R-:W-:-:S05]  /*0150*/  LOP3.LUT R3, R3, 0x1fc, RZ, 0xc0, !PT ;  /* 0x000001fc03037812 */ /* 0x000fca00078ec0ff */
[----:B0-----:R-:W-:-:S04]  /*0160*/  IMAD.WIDE.U32 R4, R3, 0x4, R10 ;  /* 0x0000000403047825 */ /* 0x001fc800078e000a */
[----:B------:R-:W-:Y:S02]  /*0170*/  IMAD.WIDE.U32 R8, R3, 0x4, R8 ;  /* 0x0000000403087825 */ /* 0x000fe400078e0008 */
[----:B-1----:R-:W4:Y:S04]  /*0180*/  LDG.E.128.STRONG.GPU R4, [R4.64] ;  /* 0x0000000404047981 */ /* 0x002f28000c1efd00 */
[----:B------:R-:W5:Y:S01]  /*0190*/  LDG.E.128.STRONG.GPU R8, [R8.64] ;  /* 0x0000000408087981 */ /* 0x000f62000c1efd00 */
[----:B--2---:R-:W-:Y:S02]  /*01a0*/  FSETP.NEU.AND P0, PT, R12, +INF , PT ;  /* 0x7f8000000c00780b */ /* 0x004fe40003f0d000 */
[----:B---3--:R-:W-:Y:S02]  /*01b0*/  FSETP.NEU.AND P1, PT, R14, +INF , PT ;  /* 0x7f8000000e00780b */ /* 0x008fe40003f2d000 */
[----:B------:R-:W-:-:S02]  /*01c0*/  FSEL R12, R12, -INF , P0 ;  /* 0xff8000000c0c7808 */ /* 0x000fc40000000000 */
[----:B------:R-:W-:-:S04]  /*01d0*/  FSEL R15, R14, -INF , P1 ;  /* 0xff8000000e0f7808 */ /* 0x000fc80000800000 */
[----:B------:R-:W-:-:S05]  /*01e0*/  FMNMX R14, R12, R15, !PT ;  /* 0x0000000f0c0e7209 */ /* 0x000fca0007800000 */
[--C-:B------:R-:W-:Y:S01]  /*01f0*/  FADD R12, R12, -R14.reuse ;  /* 0x8000000e0c0c7221 */ /* 0x100fe20000000000 */
[----:B------:R-:W-:-:S03]  /*0200*/  FADD R14, R15, -R14 ;  /* 0x8000000e0f0e7221 */ /* 0x000fc60000000000 */
[----:B------:R-:W-:Y:S01]  /*0210*/  FMUL R12, R12, 1.4426950216293334961 ;  /* 0x3fb8aa3b0c0c7820 */ /* 0x000fe20000400000 */
[----:B------:R-:W-:-:S04]  /*0220*/  FMUL R15, R14, 1.4426950216293334961 ;  /* 0x3fb8aa3b0e0f7820 */ /* 0x000fc80000400000 */
[----:B------:R-:W-:Y:S02]  /*0230*/  FSETP.GEU.AND P0, PT, R12, -126, PT ;  /* 0xc2fc00000c00780b */ /* 0x000fe40003f0e000 */
[----:B------:R-:W-:-:S11]  /*0240*/  FSETP.GEU.AND P1, PT, R15, -126, PT ;  /* 0xc2fc00000f00780b */ /* 0x000fd60003f2e000 */
[----:B------:R-:W-:Y:S02]  /*0250*/  @!P0 FMUL R12, R12, 0.5 ;  /* 0x3f0000000c0c8820 */ /* 0x000fe40000400000 */
[----:B------:R-:W-:Y:S02]  /*0260*/  @!P1 FMUL R15, R15, 0.5 ;  /* 0x3f0000000f0f9820 */ /* 0x000fe40000400000 */
[----:B------:R0:W1:Y:S08]  /*0270*/  MUFU.EX2 R14, R12 ;  /* 0x0000000c000e7308 */ /* 0x0000700000000800 */
[----:B------:R-:W2:Y:S01]  /*0280*/  MUFU.EX2 R17, R15 ;  /* 0x0000000f00117308 */ /* 0x000ea20000000800 */
[----:B0-----:R-:W-:-:S06]  /*0290*/  IMAD.WIDE R12, R13, R0, c[0x0][0x160] ;  /* 0x000058000d0c7625 */ /* 0x001fcc00078e0200 */
[----:B------:R-:W-:Y:S01]  /*02a0*/  IMAD.WIDE R12, R2, 0x4, R12 ;  /* 0x00000004020c7825 */ /* 0x000fe200078e020c */
[----:B-1----:R-:W-:-:S05]  /*02b0*/  @!P0 FMUL R14, R14, R14 ;  /* 0x0000000e0e0e8220 */ /* 0x002fca0000400000 */
[----:B------:R-:W-:Y:S01]  /*02c0*/  IMAD.WIDE.U32 R12, R3, 0x4, R12 ;  /* 0x00000004030c7825 */ /* 0x000fe200078e000c */
[----:B--2---:R-:W-:-:S04]  /*02d0*/  @!P1 FMUL R17, R17, R17 ;  /* 0x0000001111119220 */ /* 0x004fc80000400000 */
[----:B------:R-:W-:-:S05]  /*02e0*/  FADD R16, R14, R17 ;  /* 0x000000110e107221 */ /* 0x000fca0000000000 */
[C---:B------:R-:W-:Y:S02]  /*02f0*/  FSETP.GT.AND P0, PT, R16.reuse, 8.50705917302346158658e+37, PT ;  /* 0x7e8000001000780b */ /* 0x040fe40003f04000 */
[----:B------:R-:W-:-:S11]  /*0300*/  FSETP.GEU.AND P1, PT, R16, 1.175494350822287508e-38, PT ;  /* 0x008000001000780b */ /* 0x000fd60003f2e000 */
[----:B------:R-:W-:Y:S01]  /*0310*/  @P0 FMUL R16, R16, 0.25 ;  /* 0x3e80000010100820 */ /* 0x000fe20000400000 */
[----:B------:R-:W-:Y:S01]  /*0320*/  @P0 FMUL R17, R17, 0.25 ;  /* 0x3e80000011110820 */ /* 0x000fe20000400000 */
[----:B------:R-:W-:Y:S02]  /*0330*/  @P0 FMUL R14, R14, 0.25 ;  /* 0x3e8000000e0e0820 */ /* 0x000fe40000400000 */
[----:B------:R-:W-:Y:S01]  /*0340*/  @!P1 FMUL R16, R16, 16777216 ;  /* 0x4b80000010109820 */ /* 0x000fe20000400000 */
[----:B------:R-:W-:Y:S01]  /*0350*/  @!P1 FMUL R17, R17, 16777216 ;  /* 0x4b80000011119820 */ /* 0x000fe20000400000 */
[----:B------:R-:W-:-:S04]  /*0360*/  @!P1 FMUL R14, R14, 16777216 ;  /* 0x4b8000000e0e9820 */ /* 0x000fc80000400000 */
[----:B------:R-:W0:Y:S02]  /*0370*/  MUFU.RCP R16, R16 ;  /* 0x0000001000107308 */ /* 0x000e240000001000 */
[C---:B0-----:R-:W-:Y:S01]  /*0380*/  FMUL R17, R16.reuse, R17 ;  /* 0x0000001110117220 */ /* 0x041fe20000400000 */
[----:B------:R-:W-:-:S03]  /*0390*/  FMUL R14, R16, R14 ;  /* 0x0000000e100e7220 */ /* 0x000fc60000400000 */
[-C--:B----4-:R-:W-:Y:S01]  /*03a0*/  FMUL R0, R5, R17.reuse ;  /* 0x0000001105007220 */ /* 0x090fe20000400000 */
[-C--:B------:R-:W-:Y:S01]  /*03b0*/  FMUL R3, R4, R17.reuse ;  /* 0x0000001104037220 */ /* 0x080fe20000400000 */
[-C--:B------:R-:W-:Y:S01]  /*03c0*/  FMUL R5, R6, R17.reuse ;  /* 0x0000001106057220 */ /* 0x080fe20000400000 */
[----:B------:R-:W-:Y:S01]  /*03d0*/  FMUL R2, R7, R17 ;  /* 0x0000001107027220 */ /* 0x000fe20000400000 */
[-C--:B-----5:R-:W-:Y:S01]  /*03e0*/  FFMA R9, R9, R14.reuse, R0 ;  /* 0x0000000e09097223 */ /* 0x0a0fe20000000000 */
[-C--:B------:R-:W-:Y:S01]  /*03f0*/  FFMA R8, R8, R14.reuse, R3 ;  /* 0x0000000e08087223 */ /* 0x080fe20000000003 */
[-C--:B------:R-:W-:Y:S01]  /*0400*/  FFMA R10, R10, R14.reuse, R5 ;  /* 0x0000000e0a0a7223 */ /* 0x080fe20000000005 */
[----:B------:R-:W-:-:S05]  /*0410*/  FFMA R11, R11, R14, R2 ;  /* 0x0000000e0b0b7223 */ /* 0x000fca0000000002 */
[----:B------:R-:W-:Y:S01]  /*0420*/  STG.E.128 [R12.64], R8 ;  /* 0x000000080c007986 */ /* 0x000fe2000c101d04 */
[----:B------:R-:W-:Y:S05]  /*0430*/  EXIT ;  /* 0x000000000000794d */ /* 0x000fea0003800000 */
.L_x_0:
[----:B------:R-:W-:-:S00]  /*0440*/  BRA `(.L_x_0) ;  /* 0xfffffff000007947 */ /* 0x000fc0000383ffff */
[----:B------:R-:W-:-:S00]  /*0450*/  NOP ;  /* 0x0000000000007918 */ /* 0x000fc00000000000 */
        /* <DEDUP_REMOVED lines=10> */
.L_x_1:
